	.headerflags	@"EF_CUDA_TEXMODE_UNIFIED EF_CUDA_64BIT_ADDRESS EF_CUDA_ACCELERATORS EF_CUDA_SM90 EF_CUDA_VIRTUAL_SM(EF_CUDA_SM90)"
	.elftype	@"ET_EXEC"


//--------------------- .nv.info                  --------------------------
	.section	.nv.info,"",@"SHT_CUDA_INFO"
	.align	4


	//----- nvinfo : EIATTR_REGCOUNT
	.align		4
        /*0000*/ 	.byte	0x04, 0x2f
        /*0002*/ 	.short	(.L_1 - .L_0)
	.align		4
.L_0:
        /*0004*/ 	.word	index@(triton_poi_fused_mul_reflection_pad2d_5)
        /*0008*/ 	.word	0x00000022


	//----- nvinfo : EIATTR_MIN_STACK_SIZE
	.align		4
.L_1:
        /*000c*/ 	.byte	0x04, 0x12
        /*000e*/ 	.short	(.L_3 - .L_2)
	.align		4
.L_2:
        /*0010*/ 	.word	index@(triton_poi_fused_mul_reflection_pad2d_5)
        /*0014*/ 	.word	0x00000000


	//----- nvinfo : EIATTR_FRAME_SIZE
	.align		4
.L_3:
        /*0018*/ 	.byte	0x04, 0x11
        /*001a*/ 	.short	(.L_5 - .L_4)
	.align		4
.L_4:
        /*001c*/ 	.word	index@(triton_poi_fused_mul_reflection_pad2d_5)
        /*0020*/ 	.word	0x00000000


	//----- nvinfo : EIATTR_MIN_STACK_SIZE
	.align		4
.L_5:
        /*0024*/ 	.byte	0x04, 0x12
        /*0026*/ 	.short	(.L_7 - .L_6)
	.align		4
.L_6:
        /*0028*/ 	.word	index@(triton_poi_fused_mul_reflection_pad2d_5)
        /*002c*/ 	.word	0x00000000
.L_7:


//--------------------- .nv.info.triton_poi_fused_mul_reflection_pad2d_5 --------------------------
	.section	.nv.info.triton_poi_fused_mul_reflection_pad2d_5,"",@"SHT_CUDA_INFO"
	.sectionflags	@""
	.align	4


	//----- nvinfo : EIATTR_CUDA_API_VERSION
	.align		4
        /*0000*/ 	.byte	0x04, 0x37
        /*0002*/ 	.short	(.L_9 - .L_8)
.L_8:
        /*0004*/ 	.word	0x0000007c


	//----- nvinfo : EIATTR_KPARAM_INFO
	.align		4
.L_9:
        /*0008*/ 	.byte	0x04, 0x17
        /*000a*/ 	.short	(.L_11 - .L_10)
.L_10:
        /*000c*/ 	.word	0x00000000
        /*0010*/ 	.short	0x0005
        /*0012*/ 	.short	0x0024
        /*0014*/ 	.byte	0x00, 0xf0, 0x11, 0x00


	//----- nvinfo : EIATTR_KPARAM_INFO
	.align		4
.L_11:
        /*0018*/ 	.byte	0x04, 0x17
        /*001a*/ 	.short	(.L_13 - .L_12)
.L_12:
        /*001c*/ 	.word	0x00000000
        /*0020*/ 	.short	0x0004
        /*0022*/ 	.short	0x0020
        /*0024*/ 	.byte	0x00, 0xf0, 0x11, 0x00


	//----- nvinfo : EIATTR_KPARAM_INFO
	.align		4
.L_13:
        /*0028*/ 	.byte	0x04, 0x17
        /*002a*/ 	.short	(.L_15 - .L_14)
.L_14:
        /*002c*/ 	.word	0x00000000
        /*0030*/ 	.short	0x0003
        /*0032*/ 	.short	0x0018
        /*0034*/ 	.byte	0x00, 0xf4, 0x21, 0x00


	//----- nvinfo : EIATTR_KPARAM_INFO
	.align		4
.L_15:
        /*0038*/ 	.byte	0x04, 0x17
        /*003a*/ 	.short	(.L_17 - .L_16)
.L_16:
        /*003c*/ 	.word	0x00000000
        /*0040*/ 	.short	0x0002
        /*0042*/ 	.short	0x0010
        /*0044*/ 	.byte	0x00, 0xf4, 0x21, 0x00


	//----- nvinfo : EIATTR_KPARAM_INFO
	.align		4
.L_17:
        /*0048*/ 	.byte	0x04, 0x17
        /*004a*/ 	.short	(.L_19 - .L_18)
.L_18:
        /*004c*/ 	.word	0x00000000
        /*0050*/ 	.short	0x0001
        /*0052*/ 	.short	0x0008
        /*0054*/ 	.byte	0x00, 0xf4, 0x21, 0x00


	//----- nvinfo : EIATTR_KPARAM_INFO
	.align		4
.L_19:
        /*0058*/ 	.byte	0x04, 0x17
        /*005a*/ 	.short	(.L_21 - .L_20)
.L_20:
        /*005c*/ 	.word	0x00000000
        /*0060*/ 	.short	0x0000
        /*0062*/ 	.short	0x0000
        /*0064*/ 	.byte	0x00, 0xf4, 0x21, 0x00


	//----- nvinfo : EIATTR_SPARSE_MMA_MASK
	.align		4
.L_21:
        /*0068*/ 	.byte	0x03, 0x50
        /*006a*/ 	.short	0x0000


	//----- nvinfo : EIATTR_MAXREG_COUNT
	.align		4
        /*006c*/ 	.byte	0x03, 0x1b
        /*006e*/ 	.short	0x00ff


	//----- nvinfo : EIATTR_EXIT_INSTR_OFFSETS
	.align		4
        /*0070*/ 	.byte	0x04, 0x1c
        /*0072*/ 	.short	(.L_23 - .L_22)


	//   ....[0]....
.L_22:
        /*0074*/ 	.word	0x00000a50


	//   ....[1]....
        /*0078*/ 	.word	0x00000a90


	//----- nvinfo : EIATTR_REQNTID
	.align		4
.L_23:
        /*007c*/ 	.byte	0x04, 0x10
        /*007e*/ 	.short	(.L_25 - .L_24)
.L_24:
        /*0080*/ 	.word	0x00000100
        /*0084*/ 	.word	0x00000001
        /*0088*/ 	.word	0x00000001


	//----- nvinfo : EIATTR_CBANK_PARAM_SIZE
	.align		4
.L_25:
        /*008c*/ 	.byte	0x03, 0x19
        /*008e*/ 	.short	0x0028


	//----- nvinfo : EIATTR_PARAM_CBANK
	.align		4
        /*0090*/ 	.byte	0x04, 0x0a
        /*0092*/ 	.short	(.L_27 - .L_26)
	.align		4
.L_26:
        /*0094*/ 	.word	index@(.nv.constant0.triton_poi_fused_mul_reflection_pad2d_5)
        /*0098*/ 	.short	0x0210
        /*009a*/ 	.short	0x0028


	//----- nvinfo : EIATTR_SW_WAR
	.align		4
.L_27:
        /*009c*/ 	.byte	0x04, 0x36
        /*009e*/ 	.short	(.L_29 - .L_28)
.L_28:
        /*00a0*/ 	.word	0x00000008
.L_29:


//--------------------- .nv.callgraph             --------------------------
	.section	.nv.callgraph,"",@"SHT_CUDA_CALLGRAPH"
	.align	4
	.sectionentsize	8
	.align		4
        /*0000*/ 	.word	0x00000000
	.align		4
        /*0004*/ 	.word	0xffffffff
	.align		4
        /*0008*/ 	.word	0x00000000
	.align		4
        /*000c*/ 	.word	0xfffffffe
	.align		4
        /*0010*/ 	.word	0x00000000
	.align		4
        /*0014*/ 	.word	0xfffffffd
	.align		4
        /*0018*/ 	.word	0x00000000
	.align		4
        /*001c*/ 	.word	0xfffffffc


//--------------------- .text.triton_poi_fused_mul_reflection_pad2d_5 --------------------------
	.section	.text.triton_poi_fused_mul_reflection_pad2d_5,"ax",@progbits
	.sectionflags	@"SHF_BARRIERS=1"
	.align	128
        .global         triton_poi_fused_mul_reflection_pad2d_5
        .type           triton_poi_fused_mul_reflection_pad2d_5,@function
        .size           triton_poi_fused_mul_reflection_pad2d_5,(.L_x_1 - triton_poi_fused_mul_reflection_pad2d_5)
        .other          triton_poi_fused_mul_reflection_pad2d_5,@"STO_CUDA_ENTRY STV_DEFAULT"
triton_poi_fused_mul_reflection_pad2d_5:
.text.triton_poi_fused_mul_reflection_pad2d_5:
[----:B------:R-:W0:Y:S01]  /*0000*/  LDC R1, c[0x0][0x28] ;  /* 0x00000a00ff017b82 */ /* 0x000e220000000800 */
[----:B------:R-:W1:Y:S07]  /*0010*/  S2R R3, SR_CTAID.X ;  /* 0x0000000000037919 */ /* 0x000e6e0000002500 */
[----:B------:R-:W2:Y:S01]  /*0020*/  LDC.64 R28, c[0x0][0x210] ;  /* 0x00008400ff1c7b82 */ /* 0x000ea20000000a00 */
[----:B------:R-:W-:Y:S01]  /*0030*/  CS2R R14, SRZ ;  /* 0x00000000000e7805 */ /* 0x000fe2000001ff00 */
[----:B------:R-:W-:Y:S01]  /*0040*/  ULDC.64 UR6, c[0x0][0x208] ;  /* 0x0000820000067ab9 */ /* 0x000fe20000000a00 */
[----:B------:R-:W3:Y:S01]  /*0050*/  S2R R2, SR_TID.X ;  /* 0x0000000000027919 */ /* 0x000ee20000002100 */
[----:B------:R-:W4:Y:S04]  /*0060*/  S2R R6, SR_CTAID.Y ;  /* 0x0000000000067919 */ /* 0x000f280000002600 */
[----:B------:R-:W5:Y:S01]  /*0070*/  LDC.64 R12, c[0x0][0x218] ;  /* 0x00008600ff0c7b82 */ /* 0x000f620000000a00 */
[----:B-1----:R-:W-:Y:S01]  /*0080*/  IMAD.SHL.U32 R3, R3, 0x80, RZ ;  /* 0x0000008003037824 */ /* 0x002fe200078e00ff */
[----:B---3--:R-:W-:-:S04]  /*0090*/  SHF.R.U32.HI R27, RZ, 0x7, R2 ;  /* 0x00000007ff1b7819 */ /* 0x008fc80000011602 */
[----:B------:R-:W-:Y:S02]  /*00a0*/  LOP3.LUT R4, R3, 0x7f, R2, 0xf8, !PT ;  /* 0x0000007f03047812 */ /* 0x000fe400078ef802 */
[----:B------:R-:W-:Y:S02]  /*00b0*/  SGXT.U32 R27, R27, 0x1 ;  /* 0x000000011b1b781a */ /* 0x000fe40000000000 */
[C---:B------:R-:W-:Y:S01]  /*00c0*/  ISETP.GE.AND P0, PT, R4.reuse, 0x64, PT ;  /* 0x000000640400780c */ /* 0x040fe20003f06270 */
[----:B------:R-:W-:-:S05]  /*00d0*/  IMAD.HI R0, R4, 0x66666667, RZ ;  /* 0x6666666704007827 */ /* 0x000fca00078e02ff */
[----:B------:R-:W-:-:S04]  /*00e0*/  SHF.R.U32.HI R5, RZ, 0x1f, R0 ;  /* 0x0000001fff057819 */ /* 0x000fc80000011600 */
[----:B------:R-:W-:-:S05]  /*00f0*/  LEA.HI.SX32 R5, R0, R5, 0x1e ;  /* 0x0000000500057211 */ /* 0x000fca00078ff2ff */
[C---:B------:R-:W-:Y:S02]  /*0100*/  IMAD R0, R5.reuse, -0xa, R4 ;  /* 0xfffffff605007824 */ /* 0x040fe400078e0204 */
[----:B------:R-:W-:Y:S02]  /*0110*/  VIADD R5, R5, 0xfffffffd ;  /* 0xfffffffd05057836 */ /* 0x000fe40000000000 */
[----:B------:R-:W-:-:S03]  /*0120*/  VIADD R0, R0, 0xfffffffd ;  /* 0xfffffffd00007836 */ /* 0x000fc60000000000 */
[----:B------:R-:W-:Y:S02]  /*0130*/  IABS R5, R5 ;  /* 0x0000000500057213 */ /* 0x000fe40000000000 */
[----:B------:R-:W-:-:S03]  /*0140*/  IABS R0, R0 ;  /* 0x0000000000007213 */ /* 0x000fc60000000000 */
[----:B------:R-:W-:Y:S02]  /*0150*/  VIADD R5, R5, 0xfffffffd ;  /* 0xfffffffd05057836 */ /* 0x000fe40000000000 */
[----:B------:R-:W-:-:S03]  /*0160*/  VIADD R0, R0, 0xfffffffd ;  /* 0xfffffffd00007836 */ /* 0x000fc60000000000 */
[----:B------:R-:W-:Y:S02]  /*0170*/  IABS R17, R5 ;  /* 0x0000000500117213 */ /* 0x000fe40000000000 */
[----:B------:R-:W-:Y:S02]  /*0180*/  IABS R5, R0 ;  /* 0x0000000000057213 */ /* 0x000fe40000000000 */
[----:B----4-:R-:W-:-:S03]  /*0190*/  SHF.L.U32 R0, R6, 0x4, RZ ;  /* 0x0000000406007819 */ /* 0x010fc600000006ff */
[----:B------:R-:W-:Y:S01]  /*01a0*/  IMAD.MOV.U32 R6, RZ, RZ, R5 ;  /* 0x000000ffff067224 */ /* 0x000fe200078e0005 */
[----:B------:R-:W-:-:S03]  /*01b0*/  LOP3.LUT R8, R0, 0x2, R27, 0xfe, !PT ;  /* 0x0000000200087812 */ /* 0x000fc600078efe1b */
[----:B------:R-:W-:Y:S01]  /*01c0*/  IMAD R17, R17, 0x4, R6 ;  /* 0x0000000411117824 */ /* 0x000fe200078e0206 */
[----:B------:R-:W-:-:S04]  /*01d0*/  LOP3.LUT R6, R0, R27, RZ, 0xfc, !PT ;  /* 0x0000001b00067212 */ /* 0x000fc800078efcff */
[----:B------:R-:W-:Y:S02]  /*01e0*/  IADD3 R17, -R17, 0xf, RZ ;  /* 0x0000000f11117810 */ /* 0x000fe40007ffe1ff */
[C---:B------:R-:W-:Y:S02]  /*01f0*/  ISETP.LT.AND P1, PT, R6.reuse, 0x10, !P0 ;  /* 0x000000100600780c */ /* 0x040fe40004721270 */
[----:B------:R-:W-:Y:S01]  /*0200*/  LOP3.LUT R10, R0, 0x4, R27, 0xfe, !PT ;  /* 0x00000004000a7812 */ /* 0x000fe200078efe1b */
[--C-:B------:R-:W-:Y:S01]  /*0210*/  IMAD R6, R6, 0x10, R17.reuse ;  /* 0x0000001006067824 */ /* 0x100fe200078e0211 */
[----:B------:R-:W-:Y:S01]  /*0220*/  LOP3.LUT R16, R0, 0x6, R27, 0xfe, !PT ;  /* 0x0000000600107812 */ /* 0x000fe200078efe1b */
[C---:B------:R-:W-:Y:S01]  /*0230*/  IMAD R7, R8.reuse, 0x10, R17 ;  /* 0x0000001008077824 */ /* 0x040fe200078e0211 */
[----:B------:R-:W-:Y:S01]  /*0240*/  ISETP.LT.AND P6, PT, R8, 0x10, !P0 ;  /* 0x000000100800780c */ /* 0x000fe200047c1270 */
[----:B--2---:R-:W-:Y:S01]  /*0250*/  IMAD.WIDE R4, R6, 0x4, R28 ;  /* 0x0000000406047825 */ /* 0x004fe200078e021c */
[----:B------:R-:W-:-:S02]  /*0260*/  ISETP.LT.AND P5, PT, R10, 0x10, !P0 ;  /* 0x000000100a00780c */ /* 0x000fc400047a1270 */
[----:B------:R-:W-:Y:S02]  /*0270*/  LOP3.LUT R8, R0, 0x8, R27, 0xfe, !PT ;  /* 0x0000000800087812 */ /* 0x000fe400078efe1b */
[----:B------:R-:W-:Y:S02]  /*0280*/  ISETP.LT.AND P4, PT, R16, 0x10, !P0 ;  /* 0x000000101000780c */ /* 0x000fe40004781270 */
[----:B------:R-:W-:Y:S01]  /*0290*/  LEA R9, R10, R17, 0x4 ;  /* 0x000000110a097211 */ /* 0x000fe200078e20ff */
[----:B------:R-:W-:Y:S01]  /*02a0*/  IMAD R16, R16, 0x10, R17 ;  /* 0x0000001010107824 */ /* 0x000fe200078e0211 */
[----:B------:R-:W-:Y:S01]  /*02b0*/  ISETP.LT.AND P3, PT, R8, 0x10, !P0 ;  /* 0x000000100800780c */ /* 0x000fe20004761270 */
[----:B------:R1:W2:Y:S01]  /*02c0*/  @P1 LDG.E.EL R15, desc[UR6][R4.64] ;  /* 0x00000006040f1981 */ /* 0x0002a2000c2e1900 */
[----:B------:R-:W-:Y:S01]  /*02d0*/  IMAD.WIDE R10, R7, 0x4, R28 ;  /* 0x00000004070a7825 */ /* 0x000fe200078e021c */
[----:B------:R-:W-:-:S03]  /*02e0*/  CS2R R22, SRZ ;  /* 0x0000000000167805 */ /* 0x000fc6000001ff00 */
[----:B------:R-:W-:Y:S01]  /*02f0*/  IMAD.MOV.U32 R26, RZ, RZ, RZ ;  /* 0x000000ffff1a7224 */ /* 0x000fe200078e00ff */
[----:B------:R3:W4:Y:S01]  /*0300*/  @P6 LDG.E.EL R14, desc[UR6][R10.64] ;  /* 0x000000060a0e6981 */ /* 0x000722000c2e1900 */
[----:B------:R-:W-:Y:S02]  /*0310*/  IMAD R21, R8, 0x10, R17 ;  /* 0x0000001008157824 */ /* 0x000fe400078e0211 */
[----:B------:R-:W-:Y:S01]  /*0320*/  IMAD.WIDE R18, R16, 0x4, R28 ;  /* 0x0000000410127825 */ /* 0x000fe200078e021c */
[----:B------:R-:W-:-:S03]  /*0330*/  LOP3.LUT R8, R0, 0xa, R27, 0xfe, !PT ;  /* 0x0000000a00087812 */ /* 0x000fc600078efe1b */
[--C-:B-1----:R-:W-:Y:S01]  /*0340*/  IMAD.WIDE R4, R9, 0x4, R28.reuse ;  /* 0x0000000409047825 */ /* 0x102fe200078e021c */
[----:B------:R-:W-:Y:S01]  /*0350*/  CS2R R24, SRZ ;  /* 0x0000000000187805 */ /* 0x000fe2000001ff00 */
[----:B------:R5:W2:Y:S02]  /*0360*/  @P4 LDG.E.EL R26, desc[UR6][R18.64] ;  /* 0x00000006121a4981 */ /* 0x000aa4000c2e1900 */
[----:B---3--:R-:W-:Y:S02]  /*0370*/  IMAD.WIDE R10, R21, 0x4, R28 ;  /* 0x00000004150a7825 */ /* 0x008fe400078e021c */
[----:B------:R1:W3:Y:S01]  /*0380*/  @P5 LDG.E.EL R23, desc[UR6][R4.64] ;  /* 0x0000000604175981 */ /* 0x0002e2000c2e1900 */
[----:B------:R-:W-:-:S03]  /*0390*/  ISETP.LT.AND P2, PT, R8, 0x10, !P0 ;  /* 0x000000100800780c */ /* 0x000fc60004741270 */
[----:B------:R1:W2:Y:S01]  /*03a0*/  @P3 LDG.E.EL R25, desc[UR6][R10.64] ;  /* 0x000000060a193981 */ /* 0x0002a2000c2e1900 */
[----:B-----5:R-:W-:Y:S01]  /*03b0*/  IMAD.WIDE R18, R6, 0x4, R12 ;  /* 0x0000000406127825 */ /* 0x020fe200078e020c */
[----:B------:R-:W-:Y:S02]  /*03c0*/  LOP3.LUT R6, R0, 0xc, R27, 0xfe, !PT ;  /* 0x0000000c00067812 */ /* 0x000fe400078efe1b */
[----:B-1----:R-:W-:Y:S01]  /*03d0*/  CS2R R4, SRZ ;  /* 0x0000000000047805 */ /* 0x002fe2000001ff00 */
[----:B0-----:R-:W-:-:S05]  /*03e0*/  IMAD R10, R8, 0x10, R17 ;  /* 0x00000010080a7824 */ /* 0x001fca00078e0211 */
[----:B------:R0:W2:Y:S01]  /*03f0*/  @P1 LDG.E.EL R4, desc[UR6][R18.64] ;  /* 0x0000000612041981 */ /* 0x0000a2000c2e1900 */
[C---:B------:R-:W-:Y:S02]  /*0400*/  ISETP.LT.AND P1, PT, R6.reuse, 0x10, !P0 ;  /* 0x000000100600780c */ /* 0x040fe40004721270 */
[----:B------:R-:W-:Y:S02]  /*0410*/  LEA R11, R6, R17, 0x4 ;  /* 0x00000011060b7211 */ /* 0x000fe400078e20ff */
[----:B------:R-:W-:Y:S01]  /*0420*/  LOP3.LUT R8, R0, 0xe, R27, 0xfe, !PT ;  /* 0x0000000e00087812 */ /* 0x000fe200078efe1b */
[----:B0-----:R-:W-:-:S03]  /*0430*/  IMAD.WIDE R18, R10, 0x4, R28 ;  /* 0x000000040a127825 */ /* 0x001fc600078e021c */
[C---:B------:R-:W-:Y:S01]  /*0440*/  ISETP.LT.AND P0, PT, R8.reuse, 0x10, !P0 ;  /* 0x000000100800780c */ /* 0x040fe20004701270 */
[----:B------:R-:W-:Y:S01]  /*0450*/  IMAD.MOV.U32 R27, RZ, RZ, RZ ;  /* 0x000000ffff1b7224 */ /* 0x000fe200078e00ff */
[----:B------:R0:W5:Y:S01]  /*0460*/  @P2 LDG.E.EL R24, desc[UR6][R18.64] ;  /* 0x0000000612182981 */ /* 0x000162000c2e1900 */
[----:B------:R-:W-:Y:S02]  /*0470*/  IMAD R17, R8, 0x10, R17 ;  /* 0x0000001008117824 */ /* 0x000fe400078e0211 */
[----:B0-----:R-:W-:-:S05]  /*0480*/  IMAD.WIDE R18, R11, 0x4, R28 ;  /* 0x000000040b127825 */ /* 0x001fca00078e021c */
[----:B------:R0:W3:Y:S01]  /*0490*/  @P1 LDG.E.EL R27, desc[UR6][R18.64] ;  /* 0x00000006121b1981 */ /* 0x0000e2000c2e1900 */
[----:B------:R-:W-:-:S04]  /*04a0*/  IMAD.WIDE R8, R9, 0x4, R12 ;  /* 0x0000000409087825 */ /* 0x000fc800078e020c */
[----:B------:R-:W-:-:S04]  /*04b0*/  IMAD.WIDE R28, R17, 0x4, R28 ;  /* 0x00000004111c7825 */ /* 0x000fc800078e021c */
[--C-:B0-----:R-:W-:Y:S01]  /*04c0*/  IMAD.WIDE R18, R7, 0x4, R12.reuse ;  /* 0x0000000407127825 */ /* 0x101fe200078e020c */
[----:B------:R-:W-:Y:S01]  /*04d0*/  CS2R R6, SRZ ;  /* 0x0000000000067805 */ /* 0x000fe2000001ff00 */
[----:B------:R0:W3:Y:S02]  /*04e0*/  @P0 LDG.E.EL R22, desc[UR6][R28.64] ;  /* 0x000000061c160981 */ /* 0x0000e4000c2e1900 */
[--C-:B------:R-:W-:Y:S02]  /*04f0*/  IMAD.WIDE R20, R21, 0x4, R12.reuse ;  /* 0x0000000415147825 */ /* 0x100fe400078e020c */
[----:B------:R-:W4:Y:S04]  /*0500*/  @P6 LDG.E.EL R5, desc[UR6][R18.64] ;  /* 0x0000000612056981 */ /* 0x000f28000c2e1900 */
[----:B------:R1:W3:Y:S01]  /*0510*/  @P5 LDG.E.EL R6, desc[UR6][R8.64] ;  /* 0x0000000608065981 */ /* 0x0002e2000c2e1900 */
[----:B0-----:R-:W-:-:S04]  /*0520*/  IMAD.WIDE R28, R16, 0x4, R12 ;  /* 0x00000004101c7825 */ /* 0x001fc800078e020c */
[--C-:B-1----:R-:W-:Y:S01]  /*0530*/  IMAD.WIDE R8, R10, 0x4, R12.reuse ;  /* 0x000000040a087825 */ /* 0x102fe200078e020c */
[----:B------:R-:W-:Y:S01]  /*0540*/  CS2R R18, SRZ ;  /* 0x0000000000127805 */ /* 0x000fe2000001ff00 */
[----:B------:R0:W5:Y:S02]  /*0550*/  @P4 LDG.E.EL R7, desc[UR6][R28.64] ;  /* 0x000000061c074981 */ /* 0x000164000c2e1900 */
[----:B------:R-:W-:-:S04]  /*0560*/  IMAD.WIDE R10, R11, 0x4, R12 ;  /* 0x000000040b0a7825 */ /* 0x000fc800078e020c */
[----:B------:R-:W-:Y:S01]  /*0570*/  IMAD.WIDE R12, R17, 0x4, R12 ;  /* 0x00000004110c7825 */ /* 0x000fe200078e020c */
[----:B------:R-:W-:Y:S01]  /*0580*/  HFMA2.MMA R17, -RZ, RZ, 0, 0 ;  /* 0x00000000ff117435 */ /* 0x000fe200000001ff */
[----:B------:R-:W5:Y:S02]  /*0590*/  @P1 LDG.E.EL R18, desc[UR6][R10.64] ;  /* 0x000000060a121981 */ /* 0x000f64000c2e1900 */
[----:B------:R-:W-:Y:S02]  /*05a0*/  IMAD.MOV.U32 R16, RZ, RZ, RZ ;  /* 0x000000ffff107224 */ /* 0x000fe400078e00ff */
[----:B------:R-:W5:Y:S04]  /*05b0*/  @P0 LDG.E.EL R19, desc[UR6][R12.64] ;  /* 0x000000060c130981 */ /* 0x000f68000c2e1900 */
[----:B------:R1:W5:Y:S04]  /*05c0*/  @P3 LDG.E.EL R16, desc[UR6][R20.64] ;  /* 0x0000000614103981 */ /* 0x000368000c2e1900 */
[----:B------:R1:W5:Y:S01]  /*05d0*/  @P2 LDG.E.EL R17, desc[UR6][R8.64] ;  /* 0x0000000608112981 */ /* 0x000362000c2e1900 */
[----:B0-----:R-:W1:Y:S01]  /*05e0*/  S2R R28, SR_TID.X ;  /* 0x00000000001c7919 */ /* 0x001e620000002100 */
[----:B------:R-:W0:Y:S01]  /*05f0*/  S2UR UR5, SR_CgaCtaId ;  /* 0x00000000000579c3 */ /* 0x000e220000008800 */
[----:B------:R-:W-:-:S02]  /*0600*/  UMOV UR4, 0x400 ;  /* 0x0000040000047882 */ /* 0x000fc40000000000 */
[----:B0-----:R-:W-:Y:S01]  /*0610*/  UPRMT UR4, UR5, 0x654, UR4 ;  /* 0x0000065405047896 */ /* 0x001fe20008000004 */
[C---:B-1----:R-:W-:Y:S02]  /*0620*/  IMAD.SHL.U32 R21, R28.reuse, 0x4, RZ ;  /* 0x000000041c157824 */ /* 0x042fe400078e00ff */
[----:B------:R-:W-:Y:S01]  /*0630*/  IMAD.SHL.U32 R20, R28, 0x10, RZ ;  /* 0x000000101c147824 */ /* 0x000fe200078e00ff */
[----:B------:R-:W-:Y:S02]  /*0640*/  SHF.R.U32.HI R29, RZ, 0x7, R28 ;  /* 0x00000007ff1d7819 */ /* 0x000fe4000001161c */
[----:B------:R-:W-:Y:S02]  /*0650*/  LOP3.LUT R21, R21, 0x3fc, RZ, 0xc0, !PT ;  /* 0x000003fc15157812 */ /* 0x000fe400078ec0ff */
[----:B------:R-:W-:Y:S02]  /*0660*/  LOP3.LUT R20, R20, 0x7f0, RZ, 0xc0, !PT ;  /* 0x000007f014147812 */ /* 0x000fe400078ec0ff */
[----:B------:R-:W-:-:S02]  /*0670*/  SGXT.U32 R29, R29, 0x1 ;  /* 0x000000011d1d781a */ /* 0x000fc40000000000 */
[----:B------:R-:W-:Y:S01]  /*0680*/  LOP3.LUT R11, R21, 0x400, RZ, 0xfc, !PT ;  /* 0x00000400150b7812 */ /* 0x000fe200078efcff */
[C---:B------:R-:W-:Y:S01]  /*0690*/  VIADD R9, R20.reuse, UR4 ;  /* 0x0000000414097c36 */ /* 0x040fe20008000000 */
[----:B------:R-:W-:Y:S02]  /*06a0*/  LOP3.LUT R8, R20, R29, RZ, 0xfc, !PT ;  /* 0x0000001d14087212 */ /* 0x000fe400078efcff */
[----:B------:R-:W-:Y:S02]  /*06b0*/  LOP3.LUT R11, R11, 0x7f0, RZ, 0xc0, !PT ;  /* 0x000007f00b0b7812 */ /* 0x000fe400078ec0ff */
[----:B------:R-:W-:-:S03]  /*06c0*/  LEA R20, R8, R9, 0x2 ;  /* 0x0000000908147211 */ /* 0x000fc600078e10ff */
[----:B------:R-:W-:Y:S01]  /*06d0*/  VIADD R8, R11, UR4 ;  /* 0x000000040b087c36 */ /* 0x000fe20008000000 */
[----:B------:R-:W-:-:S04]  /*06e0*/  LOP3.LUT R10, R28, 0xfc, RZ, 0xc0, !PT ;  /* 0x000000fc1c0a7812 */ /* 0x000fc800078ec0ff */
[----:B------:R-:W-:-:S05]  /*06f0*/  LEA R10, R10, UR4, 0x2 ;  /* 0x000000040a0a7c11 */ /* 0x000fca000f8e10ff */
[C---:B------:R-:W-:Y:S02]  /*0700*/  IMAD R28, R21.reuse, 0x4, R10 ;  /* 0x00000004151c7824 */ /* 0x040fe400078e020a */
[----:B------:R-:W-:Y:S01]  /*0710*/  IMAD R21, R21, 0x4, R8 ;  /* 0x0000000415157824 */ /* 0x000fe200078e0208 */
[----:B------:R-:W-:Y:S01]  /*0720*/  SHF.R.U32.HI R30, RZ, 0x2, R2 ;  /* 0x00000002ff1e7819 */ /* 0x000fe20000011602 */
[----:B--2---:R-:W-:-:S05]  /*0730*/  FMUL R15, R4, R15 ;  /* 0x0000000f040f7220 */ /* 0x004fca0000400000 */
[----:B------:R-:W-:Y:S01]  /*0740*/  STS [R20], R15 ;  /* 0x0000000f14007388 */ /* 0x000fe20000000800 */
[----:B----4-:R-:W-:Y:S01]  /*0750*/  FMUL R9, R5, R14 ;  /* 0x0000000e05097220 */ /* 0x010fe20000400000 */
[----:B---3--:R-:W-:-:S04]  /*0760*/  FMUL R23, R6, R23 ;  /* 0x0000001706177220 */ /* 0x008fc80000400000 */
[----:B------:R-:W-:Y:S04]  /*0770*/  STS [R20+0x8], R9 ;  /* 0x0000080914007388 */ /* 0x000fe80000000800 */
[----:B------:R0:W-:Y:S01]  /*0780*/  STS [R20+0x10], R23 ;  /* 0x0000101714007388 */ /* 0x0001e20000000800 */
[----:B-----5:R-:W-:Y:S01]  /*0790*/  FMUL R29, R7, R26 ;  /* 0x0000001a071d7220 */ /* 0x020fe20000400000 */
[----:B------:R-:W-:Y:S01]  /*07a0*/  FMUL R27, R18, R27 ;  /* 0x0000001b121b7220 */ /* 0x000fe20000400000 */
[----:B------:R-:W-:Y:S01]  /*07b0*/  FMUL R11, R19, R22 ;  /* 0x00000016130b7220 */ /* 0x000fe20000400000 */
[----:B------:R-:W-:Y:S01]  /*07c0*/  FMUL R26, R16, R25 ;  /* 0x00000019101a7220 */ /* 0x000fe20000400000 */
[----:B------:R-:W-:Y:S01]  /*07d0*/  FMUL R24, R17, R24 ;  /* 0x0000001811187220 */ /* 0x000fe20000400000 */
[----:B------:R-:W-:Y:S01]  /*07e0*/  STS [R20+0x18], R29 ;  /* 0x0000181d14007388 */ /* 0x000fe20000000800 */
[----:B0-----:R-:W0:Y:S03]  /*07f0*/  LDC.64 R22, c[0x0][0x220] ;  /* 0x00008800ff167b82 */ /* 0x001e260000000a00 */
[----:B------:R-:W-:Y:S04]  /*0800*/  STS [R20+0x20], R26 ;  /* 0x0000201a14007388 */ /* 0x000fe80000000800 */
[----:B------:R-:W-:Y:S04]  /*0810*/  STS [R20+0x28], R24 ;  /* 0x0000281814007388 */ /* 0x000fe80000000800 */
[----:B------:R1:W-:Y:S04]  /*0820*/  STS [R20+0x30], R27 ;  /* 0x0000301b14007388 */ /* 0x0003e80000000800 */
[----:B------:R-:W-:Y:S01]  /*0830*/  STS [R20+0x38], R11 ;  /* 0x0000380b14007388 */ /* 0x000fe20000000800 */
[----:B------:R-:W-:Y:S01]  /*0840*/  BAR.SYNC.DEFER_BLOCKING 0x0 ;  /* 0x0000000000007b1d */ /* 0x000fe20000010000 */
[----:B------:R-:W-:-:S04]  /*0850*/  SHF.L.U32 R25, R2, 0x2, RZ ;  /* 0x0000000202197819 */ /* 0x000fc800000006ff */
[----:B------:R-:W-:Y:S02]  /*0860*/  LOP3.LUT R25, R0, 0xc, R25, 0xf8, !PT ;  /* 0x0000000c00197812 */ /* 0x000fe400078ef819 */
[----:B------:R-:W-:Y:S01]  /*0870*/  SGXT.U32 R0, R30, 0x6 ;  /* 0x000000061e00781a */ /* 0x000fe20000000000 */
[----:B------:R-:W2:Y:S04]  /*0880*/  LDS.128 R8, [R28] ;  /* 0x000000001c087984 */ /* 0x000ea80000000c00 */
[----:B------:R-:W3:Y:S01]  /*0890*/  LDS.128 R12, [R21+0x1000] ;  /* 0x00100000150c7984 */ /* 0x000ee20000000c00 */
[----:B------:R-:W-:Y:S02]  /*08a0*/  LOP3.LUT R0, R3, R0, RZ, 0xfc, !PT ;  /* 0x0000000003007212 */ /* 0x000fe400078efcff */
[----:B------:R-:W-:-:S02]  /*08b0*/  SHF.R.U32.HI R2, RZ, 0x2, R25 ;  /* 0x00000002ff027819 */ /* 0x000fc40000011619 */
[----:B------:R-:W-:Y:S02]  /*08c0*/  ISETP.GE.AND P0, PT, R25, 0x10, PT ;  /* 0x000000101900780c */ /* 0x000fe40003f06270 */
[----:B------:R-:W-:Y:S01]  /*08d0*/  LOP3.LUT R25, R0, 0x40, RZ, 0xfc, !PT ;  /* 0x0000004000197812 */ /* 0x000fe200078efcff */
[----:B------:R-:W-:Y:S01]  /*08e0*/  IMAD R2, R2, 0x190, RZ ;  /* 0x0000019002027824 */ /* 0x000fe200078e02ff */
[C---:B------:R-:W-:Y:S02]  /*08f0*/  ISETP.LT.AND P1, PT, R0.reuse, 0x64, !P0 ;  /* 0x000000640000780c */ /* 0x040fe40004721270 */
[C---:B------:R-:W-:Y:S01]  /*0900*/  ISETP.LT.AND P0, PT, R25.reuse, 0x64, !P0 ;  /* 0x000000641900780c */ /* 0x040fe20004701270 */
[--C-:B-1----:R-:W-:Y:S02]  /*0910*/  IMAD R27, R0, 0x4, R2.reuse ;  /* 0x00000004001b7824 */ /* 0x102fe400078e0202 */
[----:B------:R-:W-:Y:S02]  /*0920*/  IMAD R25, R25, 0x4, R2 ;  /* 0x0000000419197824 */ /* 0x000fe400078e0202 */
[----:B0-----:R-:W-:-:S04]  /*0930*/  IMAD.WIDE R2, R27, 0x4, R22 ;  /* 0x000000041b027825 */ /* 0x001fc800078e0216 */
[----:B------:R-:W-:Y:S02]  /*0940*/  IMAD.WIDE R22, R25, 0x4, R22 ;  /* 0x0000000419167825 */ /* 0x000fe400078e0216 */
[----:B--2---:R0:W-:Y:S04]  /*0950*/  @P1 STG.E.128 desc[UR6][R2.64], R8 ;  /* 0x0000000802001986 */ /* 0x0041e8000c101d06 */
[----:B---3--:R-:W-:Y:S01]  /*0960*/  @P0 STG.E.128 desc[UR6][R22.64], R12 ;  /* 0x0000000c16000986 */ /* 0x008fe2000c101d06 */
[----:B------:R-:W-:Y:S08]  /*0970*/  BAR.SYNC.DEFER_BLOCKING 0x0 ;  /* 0x0000000000007b1d */ /* 0x000ff00000010000 */
[----:B0-----:R-:W0:Y:S01]  /*0980*/  LDC.64 R8, c[0x0][0x228] ;  /* 0x00008a00ff087b82 */ /* 0x001e220000000a00 */
[----:B------:R-:W-:Y:S04]  /*0990*/  STS [R20], R4 ;  /* 0x0000000414007388 */ /* 0x000fe80000000800 */
[----:B------:R-:W-:Y:S04]  /*09a0*/  STS [R20+0x8], R5 ;  /* 0x0000080514007388 */ /* 0x000fe80000000800 */
[----:B------:R-:W-:Y:S04]  /*09b0*/  STS [R20+0x10], R6 ;  /* 0x0000100614007388 */ /* 0x000fe80000000800 */
[----:B------:R-:W-:Y:S04]  /*09c0*/  STS [R20+0x18], R7 ;  /* 0x0000180714007388 */ /* 0x000fe80000000800 */
[----:B------:R-:W-:Y:S04]  /*09d0*/  STS [R20+0x20], R16 ;  /* 0x0000201014007388 */ /* 0x000fe80000000800 */
[----:B------:R-:W-:Y:S04]  /*09e0*/  STS [R20+0x28], R17 ;  /* 0x0000281114007388 */ /* 0x000fe80000000800 */
[----:B------:R-:W-:Y:S04]  /*09f0*/  STS [R20+0x30], R18 ;  /* 0x0000301214007388 */ /* 0x000fe80000000800 */
[----:B------:R-:W-:Y:S01]  /*0a00*/  STS [R20+0x38], R19 ;  /* 0x0000381314007388 */ /* 0x000fe20000000800 */
[----:B------:R-:W-:Y:S06]  /*0a10*/  BAR.SYNC.DEFER_BLOCKING 0x0 ;  /* 0x0000000000007b1d */ /* 0x000fec0000010000 */
[----:B------:R-:W1:Y:S01]  /*0a20*/  LDS.128 R28, [R28] ;  /* 0x000000001c1c7984 */ /* 0x000e620000000c00 */
[----:B0-----:R-:W-:-:S05]  /*0a30*/  IMAD.WIDE R2, R27, 0x4, R8 ;  /* 0x000000041b027825 */ /* 0x001fca00078e0208 */
[----:B-1----:R0:W-:Y:S02]  /*0a40*/  @P1 STG.E.128 desc[UR6][R2.64], R28 ;  /* 0x0000001c02001986 */ /* 0x0021e4000c101d06 */
[----:B0-----:R-:W-:Y:S05]  /*0a50*/  @!P0 EXIT ;  /* 0x000000000000894d */ /* 0x001fea0003800000 */
[----:B------:R-:W1:Y:S01]  /*0a60*/  LDS.128 R20, [R21+0x1000] ;  /* 0x0010000015147984 */ /* 0x000e620000000c00 */
[----:B0-----:R-:W-:-:S05]  /*0a70*/  IMAD.WIDE R2, R25, 0x4, R8 ;  /* 0x0000000419027825 */ /* 0x001fca00078e0208 */
[----:B-1----:R-:W-:Y:S01]  /*0a80*/  STG.E.128 desc[UR6][R2.64], R20 ;  /* 0x0000001402007986 */ /* 0x002fe2000c101d06 */
[----:B------:R-:W-:Y:S05]  /*0a90*/  EXIT ;  /* 0x000000000000794d */ /* 0x000fea0003800000 */
.L_x_0:
[----:B------:R-:W-:-:S00]  /*0aa0*/  BRA `(.L_x_0) ;  /* 0xfffffffc00fc7947 */ /* 0x000fc0000383ffff */
[----:B------:R-:W-:-:S00]  /*0ab0*/  NOP ;  /* 0x0000000000007918 */ /* 0x000fc00000000000 */
        /* <DEDUP_REMOVED lines=12> */
.L_x_1:


//--------------------- .nv.shared.triton_poi_fused_mul_reflection_pad2d_5 --------------------------
	.section	.nv.shared.triton_poi_fused_mul_reflection_pad2d_5,"aw",@nobits
	.sectionflags	@""
	.align	16
	.zero		1024


//--------------------- .nv.constant0.triton_poi_fused_mul_reflection_pad2d_5 --------------------------
	.section	.nv.constant0.triton_poi_fused_mul_reflection_pad2d_5,"a",@progbits
	.sectionflags	@""
	.align	4
.nv.constant0.triton_poi_fused_mul_reflection_pad2d_5:
	.zero		568
